	.headerflags	@"EF_CUDA_TEXMODE_UNIFIED EF_CUDA_64BIT_ADDRESS EF_CUDA_ACCELERATORS EF_CUDA_SM90 EF_CUDA_VIRTUAL_SM(EF_CUDA_SM90)"
	.elftype	@"ET_EXEC"


//--------------------- .nv.info                  --------------------------
	.section	.nv.info,"",@"SHT_CUDA_INFO"
	.align	4


	//----- nvinfo : EIATTR_REGCOUNT
	.align		4
        /*0000*/ 	.byte	0x04, 0x2f
        /*0002*/ 	.short	(.L_1 - .L_0)
	.align		4
.L_0:
        /*0004*/ 	.word	index@(triton_per_fused_mul_pow_sum_0)
        /*0008*/ 	.word	0x00000017


	//----- nvinfo : EIATTR_MIN_STACK_SIZE
	.align		4
.L_1:
        /*000c*/ 	.byte	0x04, 0x12
        /*000e*/ 	.short	(.L_3 - .L_2)
	.align		4
.L_2:
        /*0010*/ 	.word	index@(triton_per_fused_mul_pow_sum_0)
        /*0014*/ 	.word	0x00000000


	//----- nvinfo : EIATTR_FRAME_SIZE
	.align		4
.L_3:
        /*0018*/ 	.byte	0x04, 0x11
        /*001a*/ 	.short	(.L_5 - .L_4)
	.align		4
.L_4:
        /*001c*/ 	.word	index@(triton_per_fused_mul_pow_sum_0)
        /*0020*/ 	.word	0x00000000


	//----- nvinfo : EIATTR_MIN_STACK_SIZE
	.align		4
.L_5:
        /*0024*/ 	.byte	0x04, 0x12
        /*0026*/ 	.short	(.L_7 - .L_6)
	.align		4
.L_6:
        /*0028*/ 	.word	index@(triton_per_fused_mul_pow_sum_0)
        /*002c*/ 	.word	0x00000000
.L_7:


//--------------------- .nv.info.triton_per_fused_mul_pow_sum_0 --------------------------
	.section	.nv.info.triton_per_fused_mul_pow_sum_0,"",@"SHT_CUDA_INFO"
	.sectionflags	@""
	.align	4


	//----- nvinfo : EIATTR_CUDA_API_VERSION
	.align		4
        /*0000*/ 	.byte	0x04, 0x37
        /*0002*/ 	.short	(.L_9 - .L_8)
.L_8:
        /*0004*/ 	.word	0x0000007c


	//----- nvinfo : EIATTR_KPARAM_INFO
	.align		4
.L_9:
        /*0008*/ 	.byte	0x04, 0x17
        /*000a*/ 	.short	(.L_11 - .L_10)
.L_10:
        /*000c*/ 	.word	0x00000000
        /*0010*/ 	.short	0x0006
        /*0012*/ 	.short	0x002c
        /*0014*/ 	.byte	0x00, 0xf0, 0x11, 0x00


	//----- nvinfo : EIATTR_KPARAM_INFO
	.align		4
.L_11:
        /*0018*/ 	.byte	0x04, 0x17
        /*001a*/ 	.short	(.L_13 - .L_12)
.L_12:
        /*001c*/ 	.word	0x00000000
        /*0020*/ 	.short	0x0005
        /*0022*/ 	.short	0x0028
        /*0024*/ 	.byte	0x00, 0xf0, 0x11, 0x00


	//----- nvinfo : EIATTR_KPARAM_INFO
	.align		4
.L_13:
        /*0028*/ 	.byte	0x04, 0x17
        /*002a*/ 	.short	(.L_15 - .L_14)
.L_14:
        /*002c*/ 	.word	0x00000000
        /*0030*/ 	.short	0x0004
        /*0032*/ 	.short	0x0020
        /*0034*/ 	.byte	0x00, 0xf4, 0x21, 0x00


	//----- nvinfo : EIATTR_KPARAM_INFO
	.align		4
.L_15:
        /*0038*/ 	.byte	0x04, 0x17
        /*003a*/ 	.short	(.L_17 - .L_16)
.L_16:
        /*003c*/ 	.word	0x00000000
        /*0040*/ 	.short	0x0003
        /*0042*/ 	.short	0x0018
        /*0044*/ 	.byte	0x00, 0xf4, 0x21, 0x00


	//----- nvinfo : EIATTR_KPARAM_INFO
	.align		4
.L_17:
        /*0048*/ 	.byte	0x04, 0x17
        /*004a*/ 	.short	(.L_19 - .L_18)
.L_18:
        /*004c*/ 	.word	0x00000000
        /*0050*/ 	.short	0x0002
        /*0052*/ 	.short	0x0010
        /*0054*/ 	.byte	0x00, 0xf4, 0x21, 0x00


	//----- nvinfo : EIATTR_KPARAM_INFO
	.align		4
.L_19:
        /*0058*/ 	.byte	0x04, 0x17
        /*005a*/ 	.short	(.L_21 - .L_20)
.L_20:
        /*005c*/ 	.word	0x00000000
        /*0060*/ 	.short	0x0001
        /*0062*/ 	.short	0x0008
        /*0064*/ 	.byte	0x00, 0xf4, 0x21, 0x00


	//----- nvinfo : EIATTR_KPARAM_INFO
	.align		4
.L_21:
        /*0068*/ 	.byte	0x04, 0x17
        /*006a*/ 	.short	(.L_23 - .L_22)
.L_22:
        /*006c*/ 	.word	0x00000000
        /*0070*/ 	.short	0x0000
        /*0072*/ 	.short	0x0000
        /*0074*/ 	.byte	0x00, 0xf4, 0x21, 0x00


	//----- nvinfo : EIATTR_SPARSE_MMA_MASK
	.align		4
.L_23:
        /*0078*/ 	.byte	0x03, 0x50
        /*007a*/ 	.short	0x0000


	//----- nvinfo : EIATTR_MAXREG_COUNT
	.align		4
        /*007c*/ 	.byte	0x03, 0x1b
        /*007e*/ 	.short	0x00ff


	//----- nvinfo : EIATTR_COOP_GROUP_MASK_REGIDS
	.align		4
        /*0080*/ 	.byte	0x04, 0x29
        /*0082*/ 	.short	(.L_25 - .L_24)


	//   ....[0]....
.L_24:
        /*0084*/ 	.word	0xffffffff


	//   ....[1]....
        /*0088*/ 	.word	0xffffffff


	//   ....[2]....
        /*008c*/ 	.word	0xffffffff


	//   ....[3]....
        /*0090*/ 	.word	0xffffffff


	//   ....[4]....
        /*0094*/ 	.word	0xffffffff


	//   ....[5]....
        /*0098*/ 	.word	0xffffffff


	//   ....[6]....
        /*009c*/ 	.word	0xffffffff


	//   ....[7]....
        /*00a0*/ 	.word	0xffffffff


	//   ....[8]....
        /*00a4*/ 	.word	0xffffffff


	//   ....[9]....
        /*00a8*/ 	.word	0xffffffff


	//   ....[10]....
        /*00ac*/ 	.word	0xffffffff


	//   ....[11]....
        /*00b0*/ 	.word	0xffffffff


	//   ....[12]....
        /*00b4*/ 	.word	0xffffffff


	//   ....[13]....
        /*00b8*/ 	.word	0xffffffff


	//   ....[14]....
        /*00bc*/ 	.word	0xffffffff


	//   ....[15]....
        /*00c0*/ 	.word	0xffffffff


	//   ....[16]....
        /*00c4*/ 	.word	0xffffffff


	//   ....[17]....
        /*00c8*/ 	.word	0xffffffff


	//----- nvinfo : EIATTR_COOP_GROUP_INSTR_OFFSETS
	.align		4
.L_25:
        /*00cc*/ 	.byte	0x04, 0x28
        /*00ce*/ 	.short	(.L_27 - .L_26)


	//   ....[0]....
.L_26:
        /*00d0*/ 	.word	0x000001a0


	//   ....[1]....
        /*00d4*/ 	.word	0x000001c0


	//   ....[2]....
        /*00d8*/ 	.word	0x000001e0


	//   ....[3]....
        /*00dc*/ 	.word	0x00000210


	//   ....[4]....
        /*00e0*/ 	.word	0x00000230


	//   ....[5]....
        /*00e4*/ 	.word	0x00000250


	//   ....[6]....
        /*00e8*/ 	.word	0x00000280


	//   ....[7]....
        /*00ec*/ 	.word	0x000002e0


	//   ....[8]....
        /*00f0*/ 	.word	0x00000320


	//   ....[9]....
        /*00f4*/ 	.word	0x00000340


	//   ....[10]....
        /*00f8*/ 	.word	0x00000360


	//   ....[11]....
        /*00fc*/ 	.word	0x000003e0


	//   ....[12]....
        /*0100*/ 	.word	0x00000440


	//   ....[13]....
        /*0104*/ 	.word	0x00000470


	//   ....[14]....
        /*0108*/ 	.word	0x00000480


	//   ....[15]....
        /*010c*/ 	.word	0x000004a0


	//   ....[16]....
        /*0110*/ 	.word	0x00000500


	//   ....[17]....
        /*0114*/ 	.word	0x00000590


	//----- nvinfo : EIATTR_EXIT_INSTR_OFFSETS
	.align		4
.L_27:
        /*0118*/ 	.byte	0x04, 0x1c
        /*011a*/ 	.short	(.L_29 - .L_28)


	//   ....[0]....
.L_28:
        /*011c*/ 	.word	0x00000620


	//   ....[1]....
        /*0120*/ 	.word	0x00000670


	//----- nvinfo : EIATTR_REQNTID
	.align		4
.L_29:
        /*0124*/ 	.byte	0x04, 0x10
        /*0126*/ 	.short	(.L_31 - .L_30)
.L_30:
        /*0128*/ 	.word	0x00000040
        /*012c*/ 	.word	0x00000001
        /*0130*/ 	.word	0x00000001


	//----- nvinfo : EIATTR_CBANK_PARAM_SIZE
	.align		4
.L_31:
        /*0134*/ 	.byte	0x03, 0x19
        /*0136*/ 	.short	0x0030


	//----- nvinfo : EIATTR_PARAM_CBANK
	.align		4
        /*0138*/ 	.byte	0x04, 0x0a
        /*013a*/ 	.short	(.L_33 - .L_32)
	.align		4
.L_32:
        /*013c*/ 	.word	index@(.nv.constant0.triton_per_fused_mul_pow_sum_0)
        /*0140*/ 	.short	0x0210
        /*0142*/ 	.short	0x0030


	//----- nvinfo : EIATTR_SW_WAR
	.align		4
.L_33:
        /*0144*/ 	.byte	0x04, 0x36
        /*0146*/ 	.short	(.L_35 - .L_34)
.L_34:
        /*0148*/ 	.word	0x00000008
.L_35:


//--------------------- .nv.callgraph             --------------------------
	.section	.nv.callgraph,"",@"SHT_CUDA_CALLGRAPH"
	.align	4
	.sectionentsize	8
	.align		4
        /*0000*/ 	.word	0x00000000
	.align		4
        /*0004*/ 	.word	0xffffffff
	.align		4
        /*0008*/ 	.word	0x00000000
	.align		4
        /*000c*/ 	.word	0xfffffffe
	.align		4
        /*0010*/ 	.word	0x00000000
	.align		4
        /*0014*/ 	.word	0xfffffffd
	.align		4
        /*0018*/ 	.word	0x00000000
	.align		4
        /*001c*/ 	.word	0xfffffffc


//--------------------- .text.triton_per_fused_mul_pow_sum_0 --------------------------
	.section	.text.triton_per_fused_mul_pow_sum_0,"ax",@progbits
	.sectionflags	@"SHF_BARRIERS=1"
	.align	128
        .global         triton_per_fused_mul_pow_sum_0
        .type           triton_per_fused_mul_pow_sum_0,@function
        .size           triton_per_fused_mul_pow_sum_0,(.L_x_1 - triton_per_fused_mul_pow_sum_0)
        .other          triton_per_fused_mul_pow_sum_0,@"STO_CUDA_ENTRY STV_DEFAULT"
triton_per_fused_mul_pow_sum_0:
.text.triton_per_fused_mul_pow_sum_0:
[----:B------:R-:W0:Y:S02]  /*0000*/  LDC R1, c[0x0][0x28] ;  /* 0x00000a00ff017b82 */ /* 0x000e240000000800 */
[----:B------:R-:W1:Y:S01]  /*0010*/  S2R R3, SR_TID.X ;  /* 0x0000000000037919 */ /* 0x000e620000002100 */
[----:B------:R-:W2:Y:S01]  /*0020*/  LDC.64 R8, c[0x0][0x210] ;  /* 0x00008400ff087b82 */ /* 0x000ea20000000a00 */
[----:B------:R-:W-:Y:S01]  /*0030*/  ULDC.64 UR6, c[0x0][0x208] ;  /* 0x0000820000067ab9 */ /* 0x000fe20000000a00 */
[----:B------:R-:W3:Y:S06]  /*0040*/  S2R R0, SR_CTAID.X ;  /* 0x0000000000007919 */ /* 0x000eec0000002500 */
[----:B------:R-:W4:Y:S01]  /*0050*/  LDC.64 R10, c[0x0][0x218] ;  /* 0x00008600ff0a7b82 */ /* 0x000f220000000a00 */
[----:B-1----:R-:W-:-:S04]  /*0060*/  SHF.L.U32 R2, R3, 0x2, RZ ;  /* 0x0000000203027819 */ /* 0x002fc800000006ff */
[----:B------:R-:W-:Y:S02]  /*0070*/  LOP3.LUT R12, R2, 0xc0, RZ, 0xc0, !PT ;  /* 0x000000c0020c7812 */ /* 0x000fe400078ec0ff */
[C---:B---3--:R-:W-:Y:S02]  /*0080*/  ISETP.GE.AND P0, PT, R0.reuse, 0x4, PT ;  /* 0x000000040000780c */ /* 0x048fe40003f06270 */
[----:B------:R-:W-:Y:S02]  /*0090*/  LOP3.LUT R7, R12, 0xf, R3, 0xf8, !PT ;  /* 0x0000000f0c077812 */ /* 0x000fe400078ef803 */
[----:B------:R-:W-:Y:S02]  /*00a0*/  MOV R12, RZ ;  /* 0x000000ff000c7202 */ /* 0x000fe40000000f00 */
[----:B------:R-:W-:-:S05]  /*00b0*/  LEA R7, R0, R7, 0x4 ;  /* 0x0000000700077211 */ /* 0x000fca00078e20ff */
[----:B--2---:R-:W-:-:S04]  /*00c0*/  IMAD.WIDE R8, R7, 0x4, R8 ;  /* 0x0000000407087825 */ /* 0x004fc800078e0208 */
[----:B----4-:R-:W-:Y:S01]  /*00d0*/  IMAD.WIDE R10, R7, 0x4, R10 ;  /* 0x00000004070a7825 */ /* 0x010fe200078e020a */
[----:B------:R-:W-:-:S04]  /*00e0*/  HFMA2.MMA R7, -RZ, RZ, 0, 0 ;  /* 0x00000000ff077435 */ /* 0x000fc800000001ff */
[----:B------:R-:W2:Y:S06]  /*00f0*/  @!P0 LDG.E R12, desc[UR6][R10.64] ;  /* 0x000000060a0c8981 */ /* 0x000eac000c1e1900 */
[----:B------:R-:W3:Y:S01]  /*0100*/  @!P0 LDG.E R7, desc[UR6][R8.64] ;  /* 0x0000000608078981 */ /* 0x000ee2000c1e1900 */
[----:B------:R-:W1:Y:S01]  /*0110*/  S2UR UR5, SR_CgaCtaId ;  /* 0x00000000000579c3 */ /* 0x000e620000008800 */
[C---:B------:R-:W-:Y:S01]  /*0120*/  LOP3.LUT P1, RZ, R3.reuse, 0x1f, RZ, 0xc0, !PT ;  /* 0x0000001f03ff7812 */ /* 0x040fe2000782c0ff */
[----:B------:R-:W-:Y:S01]  /*0130*/  UMOV UR4, 0x400 ;  /* 0x0000040000047882 */ /* 0x000fe20000000000 */
[----:B------:R-:W-:Y:S01]  /*0140*/  ISETP.GE.AND P2, PT, R3, 0x2, PT ;  /* 0x000000020300780c */ /* 0x000fe20003f46270 */
[----:B-1----:R-:W-:Y:S01]  /*0150*/  UPRMT UR4, UR5, 0x654, UR4 ;  /* 0x0000065405047896 */ /* 0x002fe20008000004 */
[----:B--2---:R-:W-:-:S02]  /*0160*/  SEL R18, R12, RZ, !P0 ;  /* 0x000000ff0c127207 */ /* 0x004fc40004000000 */
[----:B---3--:R-:W-:-:S05]  /*0170*/  SEL R15, R7, RZ, !P0 ;  /* 0x000000ff070f7207 */ /* 0x008fca0004000000 */
[----:B------:R-:W-:-:S05]  /*0180*/  FMUL R7, R15, R18 ;  /* 0x000000120f077220 */ /* 0x000fca0000400000 */
[----:B------:R-:W-:-:S05]  /*0190*/  FSEL R7, R7, RZ, !P0 ;  /* 0x000000ff07077208 */ /* 0x000fca0004000000 */
[----:B------:R-:W1:Y:S02]  /*01a0*/  SHFL.BFLY PT, R12, R7, 0x10, 0x1f ;  /* 0x0e001f00070c7f89 */ /* 0x000e6400000e0000 */
[----:B-1----:R-:W-:-:S05]  /*01b0*/  FADD R12, R7, R12 ;  /* 0x0000000c070c7221 */ /* 0x002fca0000000000 */
[----:B------:R-:W1:Y:S02]  /*01c0*/  SHFL.BFLY PT, R13, R12, 0x8, 0x1f ;  /* 0x0d001f000c0d7f89 */ /* 0x000e6400000e0000 */
[----:B-1----:R-:W-:-:S05]  /*01d0*/  FADD R13, R12, R13 ;  /* 0x0000000d0c0d7221 */ /* 0x002fca0000000000 */
[----:B------:R-:W1:Y:S01]  /*01e0*/  SHFL.BFLY PT, R14, R13, 0x4, 0x1f ;  /* 0x0c801f000d0e7f89 */ /* 0x000e6200000e0000 */
[----:B------:R-:W-:Y:S01]  /*01f0*/  FMUL R8, R15, R15 ;  /* 0x0000000f0f087220 */ /* 0x000fe20000400000 */
[----:B-1----:R-:W-:-:S05]  /*0200*/  FADD R14, R13, R14 ;  /* 0x0000000e0d0e7221 */ /* 0x002fca0000000000 */
[----:B------:R-:W1:Y:S01]  /*0210*/  SHFL.BFLY PT, R9, R14, 0x2, 0x1f ;  /* 0x0c401f000e097f89 */ /* 0x000e6200000e0000 */
[----:B------:R-:W-:-:S05]  /*0220*/  FSEL R10, R8, RZ, !P0 ;  /* 0x000000ff080a7208 */ /* 0x000fca0004000000 */
[----:B------:R-:W2:Y:S01]  /*0230*/  SHFL.BFLY PT, R11, R10, 0x10, 0x1f ;  /* 0x0e001f000a0b7f89 */ /* 0x000ea200000e0000 */
[----:B-1----:R-:W-:-:S05]  /*0240*/  FADD R9, R14, R9 ;  /* 0x000000090e097221 */ /* 0x002fca0000000000 */
[----:B------:R-:W1:Y:S01]  /*0250*/  SHFL.BFLY PT, R8, R9, 0x1, 0x1f ;  /* 0x0c201f0009087f89 */ /* 0x000e6200000e0000 */
[----:B--2---:R-:W-:Y:S01]  /*0260*/  FADD R11, R10, R11 ;  /* 0x0000000b0a0b7221 */ /* 0x004fe20000000000 */
[----:B------:R-:W-:-:S04]  /*0270*/  SHF.R.U32.HI R7, RZ, 0x3, R3 ;  /* 0x00000003ff077819 */ /* 0x000fc80000011603 */
[----:B------:R-:W2:Y:S01]  /*0280*/  SHFL.BFLY PT, R16, R11, 0x8, 0x1f ;  /* 0x0d001f000b107f89 */ /* 0x000ea200000e0000 */
[----:B------:R-:W-:Y:S01]  /*0290*/  LOP3.LUT R7, R7, 0x4, RZ, 0xc0, !PT ;  /* 0x0000000407077812 */ /* 0x000fe200078ec0ff */
[----:B-1----:R-:W-:-:S05]  /*02a0*/  FADD R20, R9, R8 ;  /* 0x0000000809147221 */ /* 0x002fca0000000000 */
[----:B------:R-:W-:Y:S01]  /*02b0*/  @!P1 STS [R7+UR4], R20 ;  /* 0x0000001407009988 */ /* 0x000fe20008000804 */
[----:B------:R-:W-:Y:S01]  /*02c0*/  BAR.SYNC.DEFER_BLOCKING 0x0 ;  /* 0x0000000000007b1d */ /* 0x000fe20000010000 */
[----:B--2---:R-:W-:-:S05]  /*02d0*/  FADD R16, R11, R16 ;  /* 0x000000100b107221 */ /* 0x004fca0000000000 */
[----:B------:R-:W1:Y:S01]  /*02e0*/  SHFL.BFLY PT, R13, R16, 0x4, 0x1f ;  /* 0x0c801f00100d7f89 */ /* 0x000e6200000e0000 */
[----:B------:R-:W-:-:S05]  /*02f0*/  FMUL R8, R18, R18 ;  /* 0x0000001212087220 */ /* 0x000fca0000400000 */
[----:B------:R-:W-:Y:S01]  /*0300*/  FSEL R12, R8, RZ, !P0 ;  /* 0x000000ff080c7208 */ /* 0x000fe20004000000 */
[----:B------:R-:W-:Y:S04]  /*0310*/  @!P2 LDS R6, [R2+UR4] ;  /* 0x000000040206a984 */ /* 0x000fe80008000800 */
[----:B------:R-:W2:Y:S01]  /*0320*/  SHFL.BFLY PT, R9, R12, 0x10, 0x1f ;  /* 0x0e001f000c097f89 */ /* 0x000ea200000e0000 */
[----:B-1----:R-:W-:-:S05]  /*0330*/  FADD R13, R16, R13 ;  /* 0x0000000d100d7221 */ /* 0x002fca0000000000 */
[----:B------:R-:W1:Y:S01]  /*0340*/  SHFL.BFLY PT, R8, R13, 0x2, 0x1f ;  /* 0x0c401f000d087f89 */ /* 0x000e6200000e0000 */
[----:B--2---:R-:W-:-:S03]  /*0350*/  FADD R14, R12, R9 ;  /* 0x000000090c0e7221 */ /* 0x004fc60000000000 */
[----:B------:R-:W2:Y:S01]  /*0360*/  SHFL.BFLY PT, R9, R6, 0x1, 0x1f ;  /* 0x0c201f0006097f89 */ /* 0x000ea200000e0000 */
[----:B-1----:R-:W-:Y:S01]  /*0370*/  FADD R10, R13, R8 ;  /* 0x000000080d0a7221 */ /* 0x002fe20000000000 */
[----:B------:R-:W-:-:S04]  /*0380*/  LOP3.LUT R8, R3, 0x1, RZ, 0xc0, !PT ;  /* 0x0000000103087812 */ /* 0x000fc800078ec0ff */
[----:B------:R-:W-:-:S04]  /*0390*/  ISETP.NE.U32.AND P0, PT, R8, 0x1, PT ;  /* 0x000000010800780c */ /* 0x000fc80003f05070 */
[----:B------:R-:W-:Y:S01]  /*03a0*/  ISETP.LT.AND P0, PT, R3, 0x2, P0 ;  /* 0x000000020300780c */ /* 0x000fe20000701270 */
[----:B--2---:R-:W-:-:S12]  /*03b0*/  FADD R9, R6, R9 ;  /* 0x0000000906097221 */ /* 0x004fd80000000000 */
[----:B------:R-:W-:Y:S01]  /*03c0*/  @P0 STS [R2+UR4], R9 ;  /* 0x0000000902000988 */ /* 0x000fe20008000804 */
[----:B------:R-:W-:Y:S06]  /*03d0*/  BAR.SYNC.DEFER_BLOCKING 0x0 ;  /* 0x0000000000007b1d */ /* 0x000fec0000010000 */
[----:B------:R-:W1:Y:S04]  /*03e0*/  SHFL.BFLY PT, R11, R10, 0x1, 0x1f ;  /* 0x0c201f000a0b7f89 */ /* 0x000e6800000e0000 */
[----:B------:R-:W-:Y:S01]  /*03f0*/  LDS R13, [UR4] ;  /* 0x00000004ff0d7984 */ /* 0x000fe20008000800 */
[----:B-1----:R-:W-:Y:S01]  /*0400*/  FADD R12, R10, R11 ;  /* 0x0000000b0a0c7221 */ /* 0x002fe20000000000 */
[----:B------:R-:W-:Y:S06]  /*0410*/  BAR.SYNC.DEFER_BLOCKING 0x0 ;  /* 0x0000000000007b1d */ /* 0x000fec0000010000 */
[----:B------:R-:W-:Y:S02]  /*0420*/  @!P1 STS [R7+UR4], R12 ;  /* 0x0000000c07009988 */ /* 0x000fe40008000804 */
[----:B------:R-:W-:Y:S06]  /*0430*/  BAR.SYNC.DEFER_BLOCKING 0x0 ;  /* 0x0000000000007b1d */ /* 0x000fec0000010000 */
[----:B------:R-:W1:Y:S04]  /*0440*/  SHFL.BFLY PT, R15, R14, 0x8, 0x1f ;  /* 0x0d001f000e0f7f89 */ /* 0x000e6800000e0000 */
[----:B------:R-:W2:Y:S01]  /*0450*/  @!P2 LDS R5, [R2+UR4] ;  /* 0x000000040205a984 */ /* 0x000ea20008000800 */
[----:B-1----:R-:W-:-:S05]  /*0460*/  FADD R15, R14, R15 ;  /* 0x0000000f0e0f7221 */ /* 0x002fca0000000000 */
[----:B------:R-:W1:Y:S04]  /*0470*/  SHFL.BFLY PT, R8, R15, 0x4, 0x1f ;  /* 0x0c801f000f087f89 */ /* 0x000e6800000e0000 */
[----:B--2---:R-:W2:Y:S01]  /*0480*/  SHFL.BFLY PT, R6, R5, 0x1, 0x1f ;  /* 0x0c201f0005067f89 */ /* 0x004ea200000e0000 */
[----:B-1----:R-:W-:-:S05]  /*0490*/  FADD R8, R15, R8 ;  /* 0x000000080f087221 */ /* 0x002fca0000000000 */
[----:B------:R-:W1:Y:S01]  /*04a0*/  SHFL.BFLY PT, R11, R8, 0x2, 0x1f ;  /* 0x0c401f00080b7f89 */ /* 0x000e6200000e0000 */
[----:B--2---:R-:W-:-:S05]  /*04b0*/  FADD R15, R5, R6 ;  /* 0x00000006050f7221 */ /* 0x004fca0000000000 */
[----:B------:R-:W-:Y:S01]  /*04c0*/  @P0 STS [R2+UR4], R15 ;  /* 0x0000000f02000988 */ /* 0x000fe20008000804 */
[----:B------:R-:W-:Y:S01]  /*04d0*/  BAR.SYNC.DEFER_BLOCKING 0x0 ;  /* 0x0000000000007b1d */ /* 0x000fe20000010000 */
[----:B-1----:R-:W-:-:S07]  /*04e0*/  FADD R11, R8, R11 ;  /* 0x0000000b080b7221 */ /* 0x002fce0000000000 */
[----:B------:R-:W1:Y:S01]  /*04f0*/  LDC.64 R8, c[0x0][0x220] ;  /* 0x00008800ff087b82 */ /* 0x000e620000000a00 */
[----:B------:R-:W2:Y:S04]  /*0500*/  SHFL.BFLY PT, R10, R11, 0x1, 0x1f ;  /* 0x0c201f000b0a7f89 */ /* 0x000ea800000e0000 */
[----:B------:R-:W-:Y:S01]  /*0510*/  LDS R17, [UR4] ;  /* 0x00000004ff117984 */ /* 0x000fe20008000800 */
[----:B--2---:R-:W-:Y:S02]  /*0520*/  FADD R6, R11, R10 ;  /* 0x0000000a0b067221 */ /* 0x004fe40000000000 */
[----:B------:R-:W-:Y:S08]  /*0530*/  BAR.SYNC.DEFER_BLOCKING 0x0 ;  /* 0x0000000000007b1d */ /* 0x000ff00000010000 */
[----:B------:R-:W2:Y:S01]  /*0540*/  LDC.64 R10, c[0x0][0x228] ;  /* 0x00008a00ff0a7b82 */ /* 0x000ea20000000a00 */
[----:B------:R-:W-:Y:S07]  /*0550*/  @!P1 STS [R7+UR4], R6 ;  /* 0x0000000607009988 */ /* 0x000fee0008000804 */
[----:B------:R-:W-:Y:S06]  /*0560*/  BAR.SYNC.DEFER_BLOCKING 0x0 ;  /* 0x0000000000007b1d */ /* 0x000fec0000010000 */
[----:B------:R-:W3:Y:S01]  /*0570*/  @!P2 LDS R4, [R2+UR4] ;  /* 0x000000040204a984 */ /* 0x000ee20008000800 */
[----:B------:R-:W-:-:S03]  /*0580*/  LOP3.LUT P1, RZ, R3, 0x3f, RZ, 0xc0, !PT ;  /* 0x0000003f03ff7812 */ /* 0x000fc6000782c0ff */
[----:B---3--:R-:W3:Y:S01]  /*0590*/  SHFL.BFLY PT, R5, R4, 0x1, 0x1f ;  /* 0x0c201f0004057f89 */ /* 0x008ee200000e0000 */
[----:B------:R-:W-:Y:S01]  /*05a0*/  ISETP.LT.AND P1, PT, R0, 0x4, !P1 ;  /* 0x000000040000780c */ /* 0x000fe20004f21270 */
[----:B---3--:R-:W-:-:S05]  /*05b0*/  FADD R5, R4, R5 ;  /* 0x0000000504057221 */ /* 0x008fca0000000000 */
[----:B------:R3:W-:Y:S01]  /*05c0*/  @P0 STS [R2+UR4], R5 ;  /* 0x0000000502000988 */ /* 0x0007e20008000804 */
[C---:B-1----:R-:W-:Y:S01]  /*05d0*/  IMAD.WIDE R8, R0.reuse, 0x4, R8 ;  /* 0x0000000400087825 */ /* 0x042fe200078e0208 */
[----:B------:R-:W-:Y:S03]  /*05e0*/  BAR.SYNC.DEFER_BLOCKING 0x0 ;  /* 0x0000000000007b1d */ /* 0x000fe60000010000 */
[----:B--2---:R-:W-:-:S03]  /*05f0*/  IMAD.WIDE R10, R0, 0x4, R10 ;  /* 0x00000004000a7825 */ /* 0x004fc600078e020a */
[----:B------:R3:W-:Y:S04]  /*0600*/  @P1 STG.E desc[UR6][R8.64], R13 ;  /* 0x0000000d08001986 */ /* 0x0007e8000c101906 */
[----:B------:R3:W-:Y:S01]  /*0610*/  @P1 STG.E desc[UR6][R10.64], R17 ;  /* 0x000000110a001986 */ /* 0x0007e2000c101906 */
[----:B------:R-:W-:Y:S05]  /*0620*/  @!P1 EXIT ;  /* 0x000000000000994d */ /* 0x000fea0003800000 */
[----:B---3--:R-:W0:Y:S01]  /*0630*/  LDS R5, [UR4] ;  /* 0x00000004ff057984 */ /* 0x008e220008000800 */
[----:B------:R-:W1:Y:S02]  /*0640*/  LDC.64 R2, c[0x0][0x230] ;  /* 0x00008c00ff027b82 */ /* 0x000e640000000a00 */
[----:B-1----:R-:W-:-:S05]  /*0650*/  IMAD.WIDE R2, R0, 0x4, R2 ;  /* 0x0000000400027825 */ /* 0x002fca00078e0202 */
[----:B0-----:R-:W-:Y:S01]  /*0660*/  STG.E desc[UR6][R2.64], R5 ;  /* 0x0000000502007986 */ /* 0x001fe2000c101906 */
[----:B------:R-:W-:Y:S05]  /*0670*/  EXIT ;  /* 0x000000000000794d */ /* 0x000fea0003800000 */
.L_x_0:
[----:B------:R-:W-:-:S00]  /*0680*/  BRA `(.L_x_0) ;  /* 0xfffffffc00fc7947 */ /* 0x000fc0000383ffff */
[----:B------:R-:W-:-:S00]  /*0690*/  NOP ;  /* 0x0000000000007918 */ /* 0x000fc00000000000 */
        /* <DEDUP_REMOVED lines=14> */
.L_x_1:


//--------------------- .nv.shared.triton_per_fused_mul_pow_sum_0 --------------------------
	.section	.nv.shared.triton_per_fused_mul_pow_sum_0,"aw",@nobits
	.sectionflags	@""
	.align	16
	.zero		1024


//--------------------- .nv.constant0.triton_per_fused_mul_pow_sum_0 --------------------------
	.section	.nv.constant0.triton_per_fused_mul_pow_sum_0,"a",@progbits
	.sectionflags	@""
	.align	4
.nv.constant0.triton_per_fused_mul_pow_sum_0:
	.zero		576
